//
// Generated by NVIDIA NVVM Compiler
//
// Compiler Build ID: CL-36424714
// Cuda compilation tools, release 13.0, V13.0.88
// Based on NVVM 20.0.0
//

.version 9.0
.target sm_100
.address_size 64

	// .globl	default_function_kernel

.visible .entry default_function_kernel(
	.param .u64 .ptr .align 1 default_function_kernel_param_0,
	.param .u64 .ptr .align 1 default_function_kernel_param_1
)
.maxntid 12
{
	.reg .pred 	%p<17>;
	.reg .b32 	%r<16>;
	.reg .b32 	%f<43>;
	.reg .b64 	%rd<9>;

	ld.param.u64 	%rd3, [default_function_kernel_param_0];
	ld.param.u64 	%rd4, [default_function_kernel_param_1];
	cvta.to.global.u64 	%rd5, %rd3;
	cvta.to.global.u64 	%rd6, %rd4;
	mov.u32 	%r5, %ctaid.x;
	mov.u32 	%r1, %tid.x;
	mad.lo.s32 	%r6, %r5, 12, %r1;
	mul.wide.u32 	%rd7, %r6, 4;
	add.s64 	%rd1, %rd6, %rd7;
	shr.u32 	%r7, %r1, 1;
	shl.b32 	%r8, %r1, 1;
	and.b32  	%r2, %r8, 2;
	and.b32  	%r3, %r1, 1;
	mul.lo.s32 	%r10, %r7, 6;
	mad.lo.s32 	%r12, %r5, 33, %r10;
	add.s32 	%r13, %r12, %r2;
	add.s32 	%r14, %r13, -4;
	and.b32  	%r4, %r1, 14;
	setp.eq.s32 	%p1, %r4, 0;
	setp.eq.s32 	%p2, %r2, 0;
	or.pred  	%p3, %p1, %p2;
	mul.wide.s32 	%rd8, %r14, 4;
	add.s64 	%rd2, %rd5, %rd8;
	mov.f32 	%f35, 0fFF7FFFFD;
	@%p3 bra 	$L__BB0_2;
	ld.global.nc.f32 	%f35, [%rd2];
$L__BB0_2:
	setp.eq.s32 	%p4, %r4, 0;
	mov.f32 	%f36, 0fFF7FFFFD;
	@%p4 bra 	$L__BB0_4;
	ld.global.nc.f32 	%f36, [%rd2+4];
$L__BB0_4:
	setp.eq.s32 	%p5, %r4, 0;
	max.f32 	%f26, %f35, 0fFF7FFFFD;
	max.f32 	%f5, %f26, %f36;
	setp.ne.s32 	%p6, %r3, 0;
	or.pred  	%p7, %p6, %p5;
	mov.f32 	%f37, 0fFF7FFFFD;
	@%p7 bra 	$L__BB0_6;
	ld.global.nc.f32 	%f37, [%rd2+8];
$L__BB0_6:
	setp.eq.s32 	%p8, %r2, 0;
	max.f32 	%f8, %f5, %f37;
	mov.f32 	%f38, 0fFF7FFFFD;
	@%p8 bra 	$L__BB0_8;
	ld.global.nc.f32 	%f38, [%rd2+12];
$L__BB0_8:
	max.f32 	%f29, %f8, %f38;
	ld.global.nc.f32 	%f30, [%rd2+16];
	max.f32 	%f11, %f29, %f30;
	setp.ne.s32 	%p9, %r3, 0;
	mov.f32 	%f39, 0fFF7FFFFD;
	@%p9 bra 	$L__BB0_10;
	ld.global.nc.f32 	%f39, [%rd2+20];
$L__BB0_10:
	max.f32 	%f14, %f11, %f39;
	setp.gt.u32 	%p10, %r1, 9;
	setp.eq.s32 	%p11, %r2, 0;
	mov.f32 	%f40, 0fFF7FFFFD;
	or.pred  	%p12, %p10, %p11;
	@%p12 bra 	$L__BB0_12;
	ld.global.nc.f32 	%f40, [%rd2+24];
$L__BB0_12:
	setp.gt.u32 	%p13, %r1, 9;
	max.f32 	%f17, %f14, %f40;
	mov.f32 	%f41, 0fFF7FFFFD;
	@%p13 bra 	$L__BB0_14;
	ld.global.nc.f32 	%f41, [%rd2+28];
$L__BB0_14:
	setp.gt.u32 	%p14, %r1, 9;
	setp.ne.s32 	%p15, %r3, 0;
	max.f32 	%f20, %f17, %f41;
	mov.f32 	%f42, 0fFF7FFFFD;
	or.pred  	%p16, %p14, %p15;
	@%p16 bra 	$L__BB0_16;
	ld.global.nc.f32 	%f42, [%rd2+32];
$L__BB0_16:
	max.f32 	%f34, %f20, %f42;
	st.global.f32 	[%rd1], %f34;
	ret;

}


// ===== COMPILED SASS (sm_100) =====

	.target	sm_100

	.elftype	@"ET_EXEC"


//--------------------- .note.nv.tkinfo           --------------------------
	.section	.note.nv.tkinfo,"",@"SHT_NOTE"
	.sectionflags	@"SHF_NOTE_NV_TKINFO"
	.tkinfo
        /*0018*/ 	.word	0x00000002
        /*0030*/ 	.string	""
        /*0030*/ 	.string	"ptxas"
        /*0030*/ 	.string	"Cuda compilation tools, release 13.0, V13.0.88"
        /*0030*/ 	.string	"Build cuda_13.0.r13.0/compiler.36424714_0"
        /*0030*/ 	.string	"-arch sm_100 -m 64 "



//--------------------- .note.nv.cuinfo           --------------------------
	.section	.note.nv.cuinfo,"",@"SHT_NOTE"
	.sectionflags	@"SHF_NOTE_NV_CUINFO"
        /*0018*/ 	.short	0x0002
        /*001a*/ 	.short	0x0064
        /*001c*/ 	.short	0x0082
	.zero		2


//--------------------- .nv.info                  --------------------------
	.section	.nv.info,"",@"SHT_CUDA_INFO"
	.align	4


	//----- nvinfo : EIATTR_REGCOUNT
	.align		4
        /*0000*/ 	.byte	0x04, 0x2f
        /*0002*/ 	.short	(.L_1 - .L_0)
	.align		4
.L_0:
        /*0004*/ 	.word	index@(default_function_kernel)
        /*0008*/ 	.word	0x00000012


	//----- nvinfo : EIATTR_FRAME_SIZE
	.align		4
.L_1:
        /*000c*/ 	.byte	0x04, 0x11
        /*000e*/ 	.short	(.L_3 - .L_2)
	.align		4
.L_2:
        /*0010*/ 	.word	index@(default_function_kernel)
        /*0014*/ 	.word	0x00000000


	//----- nvinfo : EIATTR_MIN_STACK_SIZE
	.align		4
.L_3:
        /*0018*/ 	.byte	0x04, 0x12
        /*001a*/ 	.short	(.L_5 - .L_4)
	.align		4
.L_4:
        /*001c*/ 	.word	index@(default_function_kernel)
        /*0020*/ 	.word	0x00000000
.L_5:


//--------------------- .nv.compat                --------------------------
	.section	.nv.compat,"",@"SHT_CUDA_COMPAT_INFO"
	.align	4
        /*0000*/ 	.byte	0x02, 0x09, 0x00, 0x00, 0x02, 0x02, 0x01, 0x00, 0x02, 0x05, 0x05, 0x00, 0x03, 0x07, 0x01, 0x01
        /*0010*/ 	.byte	0x02, 0x03, 0x00, 0x00, 0x02, 0x06, 0x01, 0x00, 0x04, 0x0b, 0x08, 0x00, 0x09, 0x00, 0x00, 0x00
        /*0020*/ 	.byte	0x00, 0x00, 0x00, 0x00


//--------------------- .nv.info.default_function_kernel --------------------------
	.section	.nv.info.default_function_kernel,"",@"SHT_CUDA_INFO"
	.sectionflags	@""
	.align	4


	//----- nvinfo : EIATTR_CUDA_API_VERSION
	.align		4
        /*0000*/ 	.byte	0x04, 0x37
        /*0002*/ 	.short	(.L_7 - .L_6)
.L_6:
        /*0004*/ 	.word	0x00000082


	//----- nvinfo : EIATTR_KPARAM_INFO
	.align		4
.L_7:
        /*0008*/ 	.byte	0x04, 0x17
        /*000a*/ 	.short	(.L_9 - .L_8)
.L_8:
        /*000c*/ 	.word	0x00000000
        /*0010*/ 	.short	0x0001
        /*0012*/ 	.short	0x0008
        /*0014*/ 	.byte	0x00, 0xf5, 0x21, 0x00


	//----- nvinfo : EIATTR_KPARAM_INFO
	.align		4
.L_9:
        /*0018*/ 	.byte	0x04, 0x17
        /*001a*/ 	.short	(.L_11 - .L_10)
.L_10:
        /*001c*/ 	.word	0x00000000
        /*0020*/ 	.short	0x0000
        /*0022*/ 	.short	0x0000
        /*0024*/ 	.byte	0x00, 0xf5, 0x21, 0x00


	//----- nvinfo : EIATTR_SPARSE_MMA_MASK
	.align		4
.L_11:
        /*0028*/ 	.byte	0x03, 0x50
        /*002a*/ 	.short	0x0000


	//----- nvinfo : EIATTR_MAXREG_COUNT
	.align		4
        /*002c*/ 	.byte	0x03, 0x1b
        /*002e*/ 	.short	0x00ff


	//----- nvinfo : EIATTR_MERCURY_ISA_VERSION
	.align		4
        /*0030*/ 	.byte	0x03, 0x5f
        /*0032*/ 	.short	0x0101


	//----- nvinfo : EIATTR_VRC_CTA_INIT_COUNT
	.align		4
        /*0034*/ 	.byte	0x02, 0x4a
	.zero		1
	.zero		1


	//----- nvinfo : EIATTR_EXIT_INSTR_OFFSETS
	.align		4
        /*0038*/ 	.byte	0x04, 0x1c
        /*003a*/ 	.short	(.L_13 - .L_12)


	//   ....[0]....
.L_12:
        /*003c*/ 	.word	0x00000330


	//----- nvinfo : EIATTR_MAX_THREADS
	.align		4
.L_13:
        /*0040*/ 	.byte	0x04, 0x05
        /*0042*/ 	.short	(.L_15 - .L_14)
.L_14:
        /*0044*/ 	.word	0x0000000c
        /*0048*/ 	.word	0x00000001
        /*004c*/ 	.word	0x00000001


	//----- nvinfo : EIATTR_CBANK_PARAM_SIZE
	.align		4
.L_15:
        /*0050*/ 	.byte	0x03, 0x19
        /*0052*/ 	.short	0x0010


	//----- nvinfo : EIATTR_PARAM_CBANK
	.align		4
        /*0054*/ 	.byte	0x04, 0x0a
        /*0056*/ 	.short	(.L_17 - .L_16)
	.align		4
.L_16:
        /*0058*/ 	.word	index@(.nv.constant0.default_function_kernel)
        /*005c*/ 	.short	0x0380
        /*005e*/ 	.short	0x0010


	//----- nvinfo : EIATTR_SW_WAR
	.align		4
.L_17:
        /*0060*/ 	.byte	0x04, 0x36
        /*0062*/ 	.short	(.L_19 - .L_18)
.L_18:
        /*0064*/ 	.word	0x00000008
.L_19:


//--------------------- .nv.callgraph             --------------------------
	.section	.nv.callgraph,"",@"SHT_CUDA_CALLGRAPH"
	.align	4
	.sectionentsize	8
	.align		4
        /*0000*/ 	.word	0x00000000
	.align		4
        /*0004*/ 	.word	0xffffffff
	.align		4
        /*0008*/ 	.word	0x00000000
	.align		4
        /*000c*/ 	.word	0xfffffffe
	.align		4
        /*0010*/ 	.word	0x00000000
	.align		4
        /*0014*/ 	.word	0xfffffffd
	.align		4
        /*0018*/ 	.word	0x00000000
	.align		4
        /*001c*/ 	.word	0xfffffffc


//--------------------- .text.default_function_kernel --------------------------
	.section	.text.default_function_kernel,"ax",@progbits
	.align	128
        .global         default_function_kernel
        .type           default_function_kernel,@function
        .size           default_function_kernel,(.L_x_1 - default_function_kernel)
        .other          default_function_kernel,@"STO_CUDA_ENTRY STV_DEFAULT"
default_function_kernel:
.text.default_function_kernel:
[----:B------:R-:W-:Y:S01]  /*0000*/  LDC R1, c[0x0][0x37c] ;  /* 0x0000df00ff017b82 */ /* 0x000fe20000000800 */
[----:B------:R-:W0:Y:S07]  /*0010*/  S2R R14, SR_TID.X ;  /* 0x00000000000e7919 */ /* 0x000e2e0000002100 */
[----:B------:R-:W1:Y:S01]  /*0020*/  LDC.64 R4, c[0x0][0x380] ;  /* 0x0000e000ff047b82 */ /* 0x000e620000000a00 */
[----:B------:R-:W2:Y:S01]  /*0030*/  LDCU.64 UR4, c[0x0][0x358] ;  /* 0x00006b00ff0477ac */ /* 0x000ea20008000a00 */
[----:B------:R-:W-:Y:S01]  /*0040*/  IMAD.MOV.U32 R7, RZ, RZ, -0x800003 ;  /* 0xff7ffffdff077424 */ /* 0x000fe200078e00ff */
[----:B------:R-:W3:Y:S01]  /*0050*/  S2R R15, SR_CTAID.X ;  /* 0x00000000000f7919 */ /* 0x000ee20000002500 */
[----:B------:R-:W-:Y:S01]  /*0060*/  IMAD.MOV.U32 R8, RZ, RZ, -0x800003 ;  /* 0xff7ffffdff087424 */ /* 0x000fe200078e00ff */
[----:B0-----:R-:W-:Y:S01]  /*0070*/  SHF.R.U32.HI R0, RZ, 0x1, R14 ;  /* 0x00000001ff007819 */ /* 0x001fe2000001160e */
[C---:B------:R-:W-:Y:S01]  /*0080*/  IMAD.SHL.U32 R2, R14.reuse, 0x2, RZ ;  /* 0x000000020e027824 */ /* 0x040fe200078e00ff */
[----:B------:R-:W-:-:S03]  /*0090*/  LOP3.LUT P0, R6, R14, 0xe, RZ, 0xc0, !PT ;  /* 0x0000000e0e067812 */ /* 0x000fc6000780c0ff */
[----:B------:R-:W-:Y:S01]  /*00a0*/  IMAD R0, R0, 0x6, RZ ;  /* 0x0000000600007824 */ /* 0x000fe200078e02ff */
[C---:B------:R-:W-:Y:S02]  /*00b0*/  LOP3.LUT P1, RZ, R2.reuse, 0x2, RZ, 0xc0, !PT ;  /* 0x0000000202ff7812 */ /* 0x040fe4000782c0ff */
[----:B------:R-:W-:Y:S01]  /*00c0*/  LOP3.LUT R2, R2, 0x2, RZ, 0xc0, !PT ;  /* 0x0000000202027812 */ /* 0x000fe200078ec0ff */
[----:B---3--:R-:W-:Y:S01]  /*00d0*/  IMAD R3, R15, 0x21, R0 ;  /* 0x000000210f037824 */ /* 0x008fe200078e0200 */
[----:B------:R-:W-:Y:S01]  /*00e0*/  ISETP.NE.AND P2, PT, R6, RZ, PT ;  /* 0x000000ff0600720c */ /* 0x000fe20003f45270 */
[----:B------:R-:W-:Y:S01]  /*00f0*/  IMAD.MOV.U32 R0, RZ, RZ, -0x800003 ;  /* 0xff7ffffdff007424 */ /* 0x000fe200078e00ff */
[----:B------:R-:W-:Y:S02]  /*0100*/  PLOP3.LUT P0, PT, P0, P1, PT, 0x2f, 0xf2 ;  /* 0x0000000000f2781c */ /* 0x000fe40000702577 */
[----:B------:R-:W-:Y:S02]  /*0110*/  LOP3.LUT R6, R14, 0x1, RZ, 0xc0, !PT ;  /* 0x000000010e067812 */ /* 0x000fe400078ec0ff */
[----:B------:R-:W-:-:S02]  /*0120*/  IADD3 R3, PT, PT, R3, -0x4, R2 ;  /* 0xfffffffc03037810 */ /* 0x000fc40007ffe002 */
[----:B------:R-:W-:Y:S02]  /*0130*/  ISETP.NE.OR P4, PT, R6, RZ, !P2 ;  /* 0x000000ff0600720c */ /* 0x000fe40005785670 */
[----:B------:R-:W-:Y:S01]  /*0140*/  ISETP.NE.AND P3, PT, R2, RZ, PT ;  /* 0x000000ff0200720c */ /* 0x000fe20003f65270 */
[----:B-1----:R-:W-:Y:S01]  /*0150*/  IMAD.WIDE R4, R3, 0x4, R4 ;  /* 0x0000000403047825 */ /* 0x002fe200078e0204 */
[----:B------:R-:W-:Y:S01]  /*0160*/  ISETP.NE.AND P1, PT, R6, RZ, PT ;  /* 0x000000ff0600720c */ /* 0x000fe20003f25270 */
[----:B------:R-:W0:Y:S02]  /*0170*/  LDC.64 R2, c[0x0][0x388] ;  /* 0x0000e200ff027b82 */ /* 0x000e240000000a00 */
[----:B------:R-:W-:Y:S01]  /*0180*/  IMAD.MOV.U32 R6, RZ, RZ, -0x800003 ;  /* 0xff7ffffdff067424 */ /* 0x000fe200078e00ff */
[----:B--2---:R-:W2:Y:S01]  /*0190*/  @!P0 LDG.E.CONSTANT R0, desc[UR4][R4.64] ;  /* 0x0000000404008981 */ /* 0x004ea2000c1e9900 */
[----:B------:R-:W-:-:S03]  /*01a0*/  ISETP.GT.U32.OR P0, PT, R14, 0x9, !P3 ;  /* 0x000000090e00780c */ /* 0x000fc60005f04470 */
[----:B------:R-:W2:Y:S01]  /*01b0*/  @P2 LDG.E.CONSTANT R7, desc[UR4][R4.64+0x4] ;  /* 0x0000040404072981 */ /* 0x000ea2000c1e9900 */
[----:B------:R-:W-:-:S03]  /*01c0*/  IMAD.MOV.U32 R10, RZ, RZ, -0x800003 ;  /* 0xff7ffffdff0a7424 */ /* 0x000fc600078e00ff */
[----:B------:R-:W3:Y:S01]  /*01d0*/  @!P4 LDG.E.CONSTANT R6, desc[UR4][R4.64+0x8] ;  /* 0x000008040406c981 */ /* 0x000ee2000c1e9900 */
[C---:B------:R-:W-:Y:S01]  /*01e0*/  ISETP.GT.U32.AND P4, PT, R14.reuse, 0x9, PT ;  /* 0x000000090e00780c */ /* 0x040fe20003f84070 */
[----:B------:R-:W-:Y:S02]  /*01f0*/  IMAD.MOV.U32 R11, RZ, RZ, -0x800003 ;  /* 0xff7ffffdff0b7424 */ /* 0x000fe400078e00ff */
[----:B------:R-:W4:Y:S01]  /*0200*/  @P3 LDG.E.CONSTANT R8, desc[UR4][R4.64+0xc] ;  /* 0x00000c0404083981 */ /* 0x000f22000c1e9900 */
[----:B------:R-:W-:-:S03]  /*0210*/  ISETP.GT.U32.OR P2, PT, R14, 0x9, P1 ;  /* 0x000000090e00780c */ /* 0x000fc60000f44470 */
[----:B------:R-:W4:Y:S01]  /*0220*/  LDG.E.CONSTANT R9, desc[UR4][R4.64+0x10] ;  /* 0x0000100404097981 */ /* 0x000f22000c1e9900 */
[----:B------:R-:W-:-:S03]  /*0230*/  IMAD.MOV.U32 R12, RZ, RZ, -0x800003 ;  /* 0xff7ffffdff0c7424 */ /* 0x000fc600078e00ff */
[----:B------:R-:W5:Y:S01]  /*0240*/  @!P1 LDG.E.CONSTANT R10, desc[UR4][R4.64+0x14] ;  /* 0x00001404040a9981 */ /* 0x000f62000c1e9900 */
[----:B------:R-:W-:-:S03]  /*0250*/  IMAD.MOV.U32 R13, RZ, RZ, -0x800003 ;  /* 0xff7ffffdff0d7424 */ /* 0x000fc600078e00ff */
[----:B------:R-:W5:Y:S04]  /*0260*/  @!P0 LDG.E.CONSTANT R11, desc[UR4][R4.64+0x18] ;  /* 0x00001804040b8981 */ /* 0x000f68000c1e9900 */
[----:B------:R-:W5:Y:S04]  /*0270*/  @!P4 LDG.E.CONSTANT R12, desc[UR4][R4.64+0x1c] ;  /* 0x00001c04040cc981 */ /* 0x000f68000c1e9900 */
[----:B------:R-:W5:Y:S01]  /*0280*/  @!P2 LDG.E.CONSTANT R13, desc[UR4][R4.64+0x20] ;  /* 0x00002004040da981 */ /* 0x000f62000c1e9900 */
[----:B--2---:R-:W-:-:S04]  /*0290*/  FMNMX3 R7, R0, -3.40282306073709652508e+38, R7, !PT ;  /* 0xff7ffffd00077876 */ /* 0x004fc80007800007 */
[----:B---3--:R-:W-:Y:S01]  /*02a0*/  FMNMX R6, R7, R6, !PT ;  /* 0x0000000607067209 */ /* 0x008fe20007800000 */
[----:B------:R-:W-:-:S04]  /*02b0*/  IMAD R7, R15, 0xc, R14 ;  /* 0x0000000c0f077824 */ /* 0x000fc800078e020e */
[----:B0-----:R-:W-:Y:S01]  /*02c0*/  IMAD.WIDE.U32 R2, R7, 0x4, R2 ;  /* 0x0000000407027825 */ /* 0x001fe200078e0002 */
[----:B----4-:R-:W-:-:S04]  /*02d0*/  FMNMX3 R9, R6, R8, R9, !PT ;  /* 0x0000000806097276 */ /* 0x010fc80007800009 */
[----:B-----5:R-:W-:-:S04]  /*02e0*/  FMNMX R10, R9, R10, !PT ;  /* 0x0000000a090a7209 */ /* 0x020fc80007800000 */
[----:B------:R-:W-:-:S04]  /*02f0*/  FMNMX R11, R10, R11, !PT ;  /* 0x0000000b0a0b7209 */ /* 0x000fc80007800000 */
[----:B------:R-:W-:-:S04]  /*0300*/  FMNMX R12, R11, R12, !PT ;  /* 0x0000000c0b0c7209 */ /* 0x000fc80007800000 */
[----:B------:R-:W-:-:S05]  /*0310*/  FMNMX R13, R12, R13, !PT ;  /* 0x0000000d0c0d7209 */ /* 0x000fca0007800000 */
[----:B------:R-:W-:Y:S01]  /*0320*/  STG.E desc[UR4][R2.64], R13 ;  /* 0x0000000d02007986 */ /* 0x000fe2000c101904 */
[----:B------:R-:W-:Y:S05]  /*0330*/  EXIT ;  /* 0x000000000000794d */ /* 0x000fea0003800000 */
.L_x_0:
[----:B------:R-:W-:-:S00]  /*0340*/  BRA `(.L_x_0) ;  /* 0xfffffffc00fc7947 */ /* 0x000fc0000383ffff */
[----:B------:R-:W-:-:S00]  /*0350*/  NOP ;  /* 0x0000000000007918 */ /* 0x000fc00000000000 */
        /* <DEDUP_REMOVED lines=10> */
.L_x_1:


//--------------------- .nv.shared.reserved.0     --------------------------
	.section	.nv.shared.reserved.0,"aw",@nobits
	.weak		__nv_reservedSMEM_offset_0_alias
	.size		__nv_reservedSMEM_offset_0_alias, 0, 64
	.other		__nv_reservedSMEM_offset_0_alias,@"STO_CUDA_RESERVED_SHARED STV_DEFAULT"
__nv_reservedSMEM_offset_0_alias:
	.zero		0
	.zero		64


//--------------------- .nv.constant0.default_function_kernel --------------------------
	.section	.nv.constant0.default_function_kernel,"a",@progbits
	.sectionflags	@""
	.align	4
.nv.constant0.default_function_kernel:
	.zero		912


//--------------------- SYMBOLS --------------------------

	.type		.nv.reservedSmem.offset0,@object
	.size		.nv.reservedSmem.offset0,0x4
